//
// Generated by NVIDIA NVVM Compiler
//
// Compiler Build ID: CL-36424714
// Cuda compilation tools, release 13.0, V13.0.88
// Based on NVVM 20.0.0
//

.version 9.0
.target sm_100
.address_size 64

	// .globl	_Z14incrementArrayPfi

.visible .entry _Z14incrementArrayPfi(
	.param .u64 .ptr .align 1 _Z14incrementArrayPfi_param_0,
	.param .u32 _Z14incrementArrayPfi_param_1
)
{
	.reg .pred 	%p<2>;
	.reg .b32 	%r<6>;
	.reg .b32 	%f<3>;
	.reg .b64 	%rd<5>;

	ld.param.u64 	%rd1, [_Z14incrementArrayPfi_param_0];
	ld.param.u32 	%r2, [_Z14incrementArrayPfi_param_1];
	mov.u32 	%r3, %ctaid.x;
	mov.u32 	%r4, %ntid.x;
	mov.u32 	%r5, %tid.x;
	mad.lo.s32 	%r1, %r3, %r4, %r5;
	setp.ge.s32 	%p1, %r1, %r2;
	@%p1 bra 	$L__BB0_2;
	cvta.to.global.u64 	%rd2, %rd1;
	mul.wide.s32 	%rd3, %r1, 4;
	add.s64 	%rd4, %rd2, %rd3;
	ld.global.f32 	%f1, [%rd4];
	add.f32 	%f2, %f1, 0f3F800000;
	st.global.f32 	[%rd4], %f2;
$L__BB0_2:
	ret;

}


// ===== COMPILED SASS (sm_100) =====

	.target	sm_100

	.elftype	@"ET_EXEC"


//--------------------- .note.nv.tkinfo           --------------------------
	.section	.note.nv.tkinfo,"",@"SHT_NOTE"
	.sectionflags	@"SHF_NOTE_NV_TKINFO"
	.tkinfo
        /*0018*/ 	.word	0x00000002
        /*0030*/ 	.string	""
        /*0030*/ 	.string	"ptxas"
        /*0030*/ 	.string	"Cuda compilation tools, release 13.0, V13.0.88"
        /*0030*/ 	.string	"Build cuda_13.0.r13.0/compiler.36424714_0"
        /*0030*/ 	.string	"-arch sm_100 -m 64 "



//--------------------- .note.nv.cuinfo           --------------------------
	.section	.note.nv.cuinfo,"",@"SHT_NOTE"
	.sectionflags	@"SHF_NOTE_NV_CUINFO"
        /*0018*/ 	.short	0x0002
        /*001a*/ 	.short	0x0064
        /*001c*/ 	.short	0x0082
	.zero		2


//--------------------- .nv.info                  --------------------------
	.section	.nv.info,"",@"SHT_CUDA_INFO"
	.align	4


	//----- nvinfo : EIATTR_REGCOUNT
	.align		4
        /*0000*/ 	.byte	0x04, 0x2f
        /*0002*/ 	.short	(.L_1 - .L_0)
	.align		4
.L_0:
        /*0004*/ 	.word	index@(_Z14incrementArrayPfi)
        /*0008*/ 	.word	0x00000008


	//----- nvinfo : EIATTR_FRAME_SIZE
	.align		4
.L_1:
        /*000c*/ 	.byte	0x04, 0x11
        /*000e*/ 	.short	(.L_3 - .L_2)
	.align		4
.L_2:
        /*0010*/ 	.word	index@(_Z14incrementArrayPfi)
        /*0014*/ 	.word	0x00000000


	//----- nvinfo : EIATTR_MIN_STACK_SIZE
	.align		4
.L_3:
        /*0018*/ 	.byte	0x04, 0x12
        /*001a*/ 	.short	(.L_5 - .L_4)
	.align		4
.L_4:
        /*001c*/ 	.word	index@(_Z14incrementArrayPfi)
        /*0020*/ 	.word	0x00000000
.L_5:


//--------------------- .nv.compat                --------------------------
	.section	.nv.compat,"",@"SHT_CUDA_COMPAT_INFO"
	.align	4
        /*0000*/ 	.byte	0x02, 0x09, 0x00, 0x00, 0x02, 0x02, 0x01, 0x00, 0x02, 0x05, 0x05, 0x00, 0x03, 0x07, 0x01, 0x01
        /*0010*/ 	.byte	0x02, 0x03, 0x00, 0x00, 0x02, 0x06, 0x01, 0x00, 0x04, 0x0b, 0x08, 0x00, 0x09, 0x00, 0x00, 0x00
        /*0020*/ 	.byte	0x00, 0x00, 0x00, 0x00


//--------------------- .nv.info._Z14incrementArrayPfi --------------------------
	.section	.nv.info._Z14incrementArrayPfi,"",@"SHT_CUDA_INFO"
	.sectionflags	@""
	.align	4


	//----- nvinfo : EIATTR_CUDA_API_VERSION
	.align		4
        /*0000*/ 	.byte	0x04, 0x37
        /*0002*/ 	.short	(.L_7 - .L_6)
.L_6:
        /*0004*/ 	.word	0x00000082


	//----- nvinfo : EIATTR_KPARAM_INFO
	.align		4
.L_7:
        /*0008*/ 	.byte	0x04, 0x17
        /*000a*/ 	.short	(.L_9 - .L_8)
.L_8:
        /*000c*/ 	.word	0x00000000
        /*0010*/ 	.short	0x0001
        /*0012*/ 	.short	0x0008
        /*0014*/ 	.byte	0x00, 0xf0, 0x11, 0x00


	//----- nvinfo : EIATTR_KPARAM_INFO
	.align		4
.L_9:
        /*0018*/ 	.byte	0x04, 0x17
        /*001a*/ 	.short	(.L_11 - .L_10)
.L_10:
        /*001c*/ 	.word	0x00000000
        /*0020*/ 	.short	0x0000
        /*0022*/ 	.short	0x0000
        /*0024*/ 	.byte	0x00, 0xf5, 0x21, 0x00


	//----- nvinfo : EIATTR_SPARSE_MMA_MASK
	.align		4
.L_11:
        /*0028*/ 	.byte	0x03, 0x50
        /*002a*/ 	.short	0x0000


	//----- nvinfo : EIATTR_MAXREG_COUNT
	.align		4
        /*002c*/ 	.byte	0x03, 0x1b
        /*002e*/ 	.short	0x00ff


	//----- nvinfo : EIATTR_MERCURY_ISA_VERSION
	.align		4
        /*0030*/ 	.byte	0x03, 0x5f
        /*0032*/ 	.short	0x0101


	//----- nvinfo : EIATTR_VRC_CTA_INIT_COUNT
	.align		4
        /*0034*/ 	.byte	0x02, 0x4a
	.zero		1
	.zero		1


	//----- nvinfo : EIATTR_EXIT_INSTR_OFFSETS
	.align		4
        /*0038*/ 	.byte	0x04, 0x1c
        /*003a*/ 	.short	(.L_13 - .L_12)


	//   ....[0]....
.L_12:
        /*003c*/ 	.word	0x00000070


	//   ....[1]....
        /*0040*/ 	.word	0x000000e0


	//----- nvinfo : EIATTR_CBANK_PARAM_SIZE
	.align		4
.L_13:
        /*0044*/ 	.byte	0x03, 0x19
        /*0046*/ 	.short	0x000c


	//----- nvinfo : EIATTR_PARAM_CBANK
	.align		4
        /*0048*/ 	.byte	0x04, 0x0a
        /*004a*/ 	.short	(.L_15 - .L_14)
	.align		4
.L_14:
        /*004c*/ 	.word	index@(.nv.constant0._Z14incrementArrayPfi)
        /*0050*/ 	.short	0x0380
        /*0052*/ 	.short	0x000c


	//----- nvinfo : EIATTR_SW_WAR
	.align		4
.L_15:
        /*0054*/ 	.byte	0x04, 0x36
        /*0056*/ 	.short	(.L_17 - .L_16)
.L_16:
        /*0058*/ 	.word	0x00000008
.L_17:


//--------------------- .nv.callgraph             --------------------------
	.section	.nv.callgraph,"",@"SHT_CUDA_CALLGRAPH"
	.align	4
	.sectionentsize	8
	.align		4
        /*0000*/ 	.word	0x00000000
	.align		4
        /*0004*/ 	.word	0xffffffff
	.align		4
        /*0008*/ 	.word	0x00000000
	.align		4
        /*000c*/ 	.word	0xfffffffe
	.align		4
        /*0010*/ 	.word	0x00000000
	.align		4
        /*0014*/ 	.word	0xfffffffd
	.align		4
        /*0018*/ 	.word	0x00000000
	.align		4
        /*001c*/ 	.word	0xfffffffc


//--------------------- .text._Z14incrementArrayPfi --------------------------
	.section	.text._Z14incrementArrayPfi,"ax",@progbits
	.align	128
        .global         _Z14incrementArrayPfi
        .type           _Z14incrementArrayPfi,@function
        .size           _Z14incrementArrayPfi,(.L_x_1 - _Z14incrementArrayPfi)
        .other          _Z14incrementArrayPfi,@"STO_CUDA_ENTRY STV_DEFAULT"
_Z14incrementArrayPfi:
.text._Z14incrementArrayPfi:
[----:B------:R-:W-:Y:S01]  /*0000*/  LDC R1, c[0x0][0x37c] ;  /* 0x0000df00ff017b82 */ /* 0x000fe20000000800 */
[----:B------:R-:W0:Y:S07]  /*0010*/  S2R R0, SR_TID.X ;  /* 0x0000000000007919 */ /* 0x000e2e0000002100 */
[----:B------:R-:W0:Y:S01]  /*0020*/  S2UR UR4, SR_CTAID.X ;  /* 0x00000000000479c3 */ /* 0x000e220000002500 */
[----:B------:R-:W1:Y:S07]  /*0030*/  LDCU UR5, c[0x0][0x388] ;  /* 0x00007100ff0577ac */ /* 0x000e6e0008000800 */
[----:B------:R-:W0:Y:S02]  /*0040*/  LDC R5, c[0x0][0x360] ;  /* 0x0000d800ff057b82 */ /* 0x000e240000000800 */
[----:B0-----:R-:W-:-:S05]  /*0050*/  IMAD R5, R5, UR4, R0 ;  /* 0x0000000405057c24 */ /* 0x001fca000f8e0200 */
[----:B-1----:R-:W-:-:S13]  /*0060*/  ISETP.GE.AND P0, PT, R5, UR5, PT ;  /* 0x0000000505007c0c */ /* 0x002fda000bf06270 */
[----:B------:R-:W-:Y:S05]  /*0070*/  @P0 EXIT ;  /* 0x000000000000094d */ /* 0x000fea0003800000 */
[----:B------:R-:W0:Y:S01]  /*0080*/  LDC.64 R2, c[0x0][0x380] ;  /* 0x0000e000ff027b82 */ /* 0x000e220000000a00 */
[----:B------:R-:W1:Y:S01]  /*0090*/  LDCU.64 UR4, c[0x0][0x358] ;  /* 0x00006b00ff0477ac */ /* 0x000e620008000a00 */
[----:B0-----:R-:W-:-:S05]  /*00a0*/  IMAD.WIDE R2, R5, 0x4, R2 ;  /* 0x0000000405027825 */ /* 0x001fca00078e0202 */
[----:B-1----:R-:W2:Y:S02]  /*00b0*/  LDG.E R0, desc[UR4][R2.64] ;  /* 0x0000000402007981 */ /* 0x002ea4000c1e1900 */
[----:B--2---:R-:W-:-:S05]  /*00c0*/  FADD R5, R0, 1 ;  /* 0x3f80000000057421 */ /* 0x004fca0000000000 */
[----:B------:R-:W-:Y:S01]  /*00d0*/  STG.E desc[UR4][R2.64], R5 ;  /* 0x0000000502007986 */ /* 0x000fe2000c101904 */
[----:B------:R-:W-:Y:S05]  /*00e0*/  EXIT ;  /* 0x000000000000794d */ /* 0x000fea0003800000 */
.L_x_0:
[----:B------:R-:W-:-:S00]  /*00f0*/  BRA `(.L_x_0) ;  /* 0xfffffffc00fc7947 */ /* 0x000fc0000383ffff */
[----:B------:R-:W-:-:S00]  /*0100*/  NOP ;  /* 0x0000000000007918 */ /* 0x000fc00000000000 */
[----:B------:R-:W-:-:S00]  /*0110*/  NOP ;  /* 0x0000000000007918 */ /* 0x000fc00000000000 */
[----:B------:R-:W-:-:S00]  /*0120*/  NOP ;  /* 0x0000000000007918 */ /* 0x000fc00000000000 */
[----:B------:R-:W-:-:S00]  /*0130*/  NOP ;  /* 0x0000000000007918 */ /* 0x000fc00000000000 */
[----:B------:R-:W-:-:S00]  /*0140*/  NOP ;  /* 0x0000000000007918 */ /* 0x000fc00000000000 */
[----:B------:R-:W-:-:S00]  /*0150*/  NOP ;  /* 0x0000000000007918 */ /* 0x000fc00000000000 */
[----:B------:R-:W-:-:S00]  /*0160*/  NOP ;  /* 0x0000000000007918 */ /* 0x000fc00000000000 */
[----:B------:R-:W-:-:S00]  /*0170*/  NOP ;  /* 0x0000000000007918 */ /* 0x000fc00000000000 */
.L_x_1:


//--------------------- .nv.shared.reserved.0     --------------------------
	.section	.nv.shared.reserved.0,"aw",@nobits
	.weak		__nv_reservedSMEM_offset_0_alias
	.size		__nv_reservedSMEM_offset_0_alias, 0, 64
	.other		__nv_reservedSMEM_offset_0_alias,@"STO_CUDA_RESERVED_SHARED STV_DEFAULT"
__nv_reservedSMEM_offset_0_alias:
	.zero		0
	.zero		64


//--------------------- .nv.constant0._Z14incrementArrayPfi --------------------------
	.section	.nv.constant0._Z14incrementArrayPfi,"a",@progbits
	.sectionflags	@""
	.align	4
.nv.constant0._Z14incrementArrayPfi:
	.zero		908


//--------------------- SYMBOLS --------------------------

	.type		.nv.reservedSmem.offset0,@object
	.size		.nv.reservedSmem.offset0,0x4
